//
// Generated by NVIDIA NVVM Compiler
//
// Compiler Build ID: CL-36424714
// Cuda compilation tools, release 13.0, V13.0.88
// Based on NVVM 20.0.0
//

.version 9.0
.target sm_100
.address_size 64

	// .globl	_Z7kcliquePiiiiPbS_
.global .align 1 .b8 _ZN34_INTERNAL_57d111f8_4_k_cu_b2c8e7d44cuda3std3__45__cpo5beginE[1];
.global .align 1 .b8 _ZN34_INTERNAL_57d111f8_4_k_cu_b2c8e7d44cuda3std3__45__cpo3endE[1];
.global .align 1 .b8 _ZN34_INTERNAL_57d111f8_4_k_cu_b2c8e7d44cuda3std3__45__cpo6cbeginE[1];
.global .align 1 .b8 _ZN34_INTERNAL_57d111f8_4_k_cu_b2c8e7d44cuda3std3__45__cpo4cendE[1];
.global .align 1 .b8 _ZN34_INTERNAL_57d111f8_4_k_cu_b2c8e7d44cuda3std3__45__cpo6rbeginE[1];
.global .align 1 .b8 _ZN34_INTERNAL_57d111f8_4_k_cu_b2c8e7d44cuda3std3__45__cpo4rendE[1];
.global .align 1 .b8 _ZN34_INTERNAL_57d111f8_4_k_cu_b2c8e7d44cuda3std3__45__cpo7crbeginE[1];
.global .align 1 .b8 _ZN34_INTERNAL_57d111f8_4_k_cu_b2c8e7d44cuda3std3__45__cpo5crendE[1];
.global .align 1 .b8 _ZN34_INTERNAL_57d111f8_4_k_cu_b2c8e7d44cuda3std3__436_GLOBAL__N__57d111f8_4_k_cu_b2c8e7d46ignoreE[1];
.global .align 1 .b8 _ZN34_INTERNAL_57d111f8_4_k_cu_b2c8e7d44cuda3std3__419piecewise_constructE[1];
.global .align 1 .b8 _ZN34_INTERNAL_57d111f8_4_k_cu_b2c8e7d44cuda3std3__48in_placeE[1];
.global .align 1 .b8 _ZN34_INTERNAL_57d111f8_4_k_cu_b2c8e7d44cuda3std3__420unreachable_sentinelE[1];
.global .align 1 .b8 _ZN34_INTERNAL_57d111f8_4_k_cu_b2c8e7d44cuda3std3__47nulloptE[1];
.global .align 1 .b8 _ZN34_INTERNAL_57d111f8_4_k_cu_b2c8e7d44cuda3std3__48unexpectE[1];
.global .align 1 .b8 _ZN34_INTERNAL_57d111f8_4_k_cu_b2c8e7d44cuda3std6ranges3__45__cpo4swapE[1];
.global .align 1 .b8 _ZN34_INTERNAL_57d111f8_4_k_cu_b2c8e7d44cuda3std6ranges3__45__cpo9iter_moveE[1];
.global .align 1 .b8 _ZN34_INTERNAL_57d111f8_4_k_cu_b2c8e7d44cuda3std6ranges3__45__cpo5beginE[1];
.global .align 1 .b8 _ZN34_INTERNAL_57d111f8_4_k_cu_b2c8e7d44cuda3std6ranges3__45__cpo3endE[1];
.global .align 1 .b8 _ZN34_INTERNAL_57d111f8_4_k_cu_b2c8e7d44cuda3std6ranges3__45__cpo6cbeginE[1];
.global .align 1 .b8 _ZN34_INTERNAL_57d111f8_4_k_cu_b2c8e7d44cuda3std6ranges3__45__cpo4cendE[1];
.global .align 1 .b8 _ZN34_INTERNAL_57d111f8_4_k_cu_b2c8e7d44cuda3std6ranges3__45__cpo7advanceE[1];
.global .align 1 .b8 _ZN34_INTERNAL_57d111f8_4_k_cu_b2c8e7d44cuda3std6ranges3__45__cpo9iter_swapE[1];
.global .align 1 .b8 _ZN34_INTERNAL_57d111f8_4_k_cu_b2c8e7d44cuda3std6ranges3__45__cpo4nextE[1];
.global .align 1 .b8 _ZN34_INTERNAL_57d111f8_4_k_cu_b2c8e7d44cuda3std6ranges3__45__cpo4prevE[1];
.global .align 1 .b8 _ZN34_INTERNAL_57d111f8_4_k_cu_b2c8e7d44cuda3std6ranges3__45__cpo4dataE[1];
.global .align 1 .b8 _ZN34_INTERNAL_57d111f8_4_k_cu_b2c8e7d44cuda3std6ranges3__45__cpo5cdataE[1];
.global .align 1 .b8 _ZN34_INTERNAL_57d111f8_4_k_cu_b2c8e7d44cuda3std6ranges3__45__cpo4sizeE[1];
.global .align 1 .b8 _ZN34_INTERNAL_57d111f8_4_k_cu_b2c8e7d44cuda3std6ranges3__45__cpo5ssizeE[1];
.global .align 1 .b8 _ZN34_INTERNAL_57d111f8_4_k_cu_b2c8e7d44cuda3std6ranges3__45__cpo8distanceE[1];
.global .align 1 .b8 _ZN34_INTERNAL_57d111f8_4_k_cu_b2c8e7d46thrust24THRUST_300001_SM_1000_NS8cuda_cub3parE[1];
.global .align 1 .b8 _ZN34_INTERNAL_57d111f8_4_k_cu_b2c8e7d46thrust24THRUST_300001_SM_1000_NS8cuda_cub10par_nosyncE[1];
.global .align 1 .b8 _ZN34_INTERNAL_57d111f8_4_k_cu_b2c8e7d46thrust24THRUST_300001_SM_1000_NS6system6detail10sequential3seqE[1];
.global .align 1 .b8 _ZN34_INTERNAL_57d111f8_4_k_cu_b2c8e7d46thrust24THRUST_300001_SM_1000_NS12placeholders2_1E[1];
.global .align 1 .b8 _ZN34_INTERNAL_57d111f8_4_k_cu_b2c8e7d46thrust24THRUST_300001_SM_1000_NS12placeholders2_2E[1];
.global .align 1 .b8 _ZN34_INTERNAL_57d111f8_4_k_cu_b2c8e7d46thrust24THRUST_300001_SM_1000_NS12placeholders2_3E[1];
.global .align 1 .b8 _ZN34_INTERNAL_57d111f8_4_k_cu_b2c8e7d46thrust24THRUST_300001_SM_1000_NS12placeholders2_4E[1];
.global .align 1 .b8 _ZN34_INTERNAL_57d111f8_4_k_cu_b2c8e7d46thrust24THRUST_300001_SM_1000_NS12placeholders2_5E[1];
.global .align 1 .b8 _ZN34_INTERNAL_57d111f8_4_k_cu_b2c8e7d46thrust24THRUST_300001_SM_1000_NS12placeholders2_6E[1];
.global .align 1 .b8 _ZN34_INTERNAL_57d111f8_4_k_cu_b2c8e7d46thrust24THRUST_300001_SM_1000_NS12placeholders2_7E[1];
.global .align 1 .b8 _ZN34_INTERNAL_57d111f8_4_k_cu_b2c8e7d46thrust24THRUST_300001_SM_1000_NS12placeholders2_8E[1];
.global .align 1 .b8 _ZN34_INTERNAL_57d111f8_4_k_cu_b2c8e7d46thrust24THRUST_300001_SM_1000_NS12placeholders2_9E[1];
.global .align 1 .b8 _ZN34_INTERNAL_57d111f8_4_k_cu_b2c8e7d46thrust24THRUST_300001_SM_1000_NS12placeholders3_10E[1];
.global .align 1 .b8 _ZN34_INTERNAL_57d111f8_4_k_cu_b2c8e7d46thrust24THRUST_300001_SM_1000_NS3seqE[1];

.visible .entry _Z7kcliquePiiiiPbS_(
	.param .u64 .ptr .align 1 _Z7kcliquePiiiiPbS__param_0,
	.param .u32 _Z7kcliquePiiiiPbS__param_1,
	.param .u32 _Z7kcliquePiiiiPbS__param_2,
	.param .u32 _Z7kcliquePiiiiPbS__param_3,
	.param .u64 .ptr .align 1 _Z7kcliquePiiiiPbS__param_4,
	.param .u64 .ptr .align 1 _Z7kcliquePiiiiPbS__param_5
)
{
	.local .align 16 .b8 	__local_depot0[200000];
	.reg .b64 	%SP;
	.reg .b64 	%SPL;
	.reg .pred 	%p<10>;
	.reg .b16 	%rs<2>;
	.reg .b32 	%r<42>;
	.reg .b64 	%rd<31>;

	mov.u64 	%SPL, __local_depot0;
	ld.param.u64 	%rd12, [_Z7kcliquePiiiiPbS__param_0];
	ld.param.u32 	%r18, [_Z7kcliquePiiiiPbS__param_2];
	ld.param.u32 	%r19, [_Z7kcliquePiiiiPbS__param_3];
	ld.param.u64 	%rd13, [_Z7kcliquePiiiiPbS__param_4];
	ld.param.u64 	%rd14, [_Z7kcliquePiiiiPbS__param_5];
	cvta.to.global.u64 	%rd1, %rd14;
	add.u64 	%rd2, %SPL, 0;
	add.u64 	%rd3, %SPL, 160000;
	mov.u32 	%r20, %ctaid.x;
	mov.u32 	%r21, %ntid.x;
	mov.u32 	%r22, %tid.x;
	mad.lo.s32 	%r1, %r20, %r21, %r22;
	setp.ge.s32 	%p1, %r1, %r19;
	@%p1 bra 	$L__BB0_15;
	add.s32 	%r24, %r1, 1;
	add.s64 	%rd4, %rd3, 4;
	st.local.u32 	[%rd3+4], %r24;
	add.s32 	%r25, %r1, 2;
	mov.b32 	%r26, 2;
	mov.b32 	%r27, 1;
	st.local.v4.u32 	[%rd2], {%r25, %r27, %r26, %r18};
	mov.b32 	%r41, 0;
	st.global.u32 	[%rd1], %r41;
	cvta.to.global.u64 	%rd5, %rd12;
	cvta.to.global.u64 	%rd6, %rd13;
$L__BB0_2:
	mul.wide.s32 	%rd17, %r41, 16;
	add.s64 	%rd7, %rd2, %rd17;
	ld.local.v4.u32 	{%r7, %r4, %r8, %r6}, [%rd7];
	add.s32 	%r38, %r41, -1;
	setp.ge.s32 	%p2, %r7, %r19;
	@%p2 bra 	$L__BB0_4;
	add.s32 	%r28, %r7, 1;
	mov.b64 	%rd18, {%r7, %r4};
	{ .reg .b32 tmp; mov.b64 {tmp, %r29}, %rd18; }
	st.local.v4.u32 	[%rd7], {%r28, %r29, %r8, %r6};
	mov.u32 	%r38, %r41;
$L__BB0_4:
	mov.u32 	%r41, %r38;
	mul.wide.s32 	%rd19, %r7, 4;
	add.s64 	%rd20, %rd5, %rd19;
	ld.global.u32 	%r30, [%rd20];
	add.s32 	%r31, %r6, -1;
	setp.lt.s32 	%p3, %r30, %r31;
	@%p3 bra 	$L__BB0_14;
	mul.wide.s32 	%rd21, %r8, 4;
	add.s64 	%rd22, %rd3, %rd21;
	st.local.u32 	[%rd22], %r7;
	setp.lt.s32 	%p4, %r8, 1;
	@%p4 bra 	$L__BB0_11;
	mov.b32 	%r39, 1;
$L__BB0_7:
	mul.wide.u32 	%rd23, %r39, 4;
	add.s64 	%rd8, %rd3, %rd23;
	add.s64 	%rd30, %rd4, %rd23;
	sub.s32 	%r40, %r39, %r8;
$L__BB0_8:
	add.s32 	%r40, %r40, 1;
	setp.eq.s32 	%p5, %r40, 1;
	@%p5 bra 	$L__BB0_10;
	ld.local.u32 	%r33, [%rd8];
	mul.wide.s32 	%rd24, %r33, 1000000;
	ld.local.s32 	%rd25, [%rd30];
	add.s64 	%rd26, %rd24, %rd25;
	add.s64 	%rd27, %rd6, %rd26;
	ld.global.u8 	%rs1, [%rd27];
	setp.eq.s16 	%p6, %rs1, 0;
	add.s64 	%rd30, %rd30, 4;
	@%p6 bra 	$L__BB0_14;
	bra.uni 	$L__BB0_8;
$L__BB0_10:
	add.s32 	%r15, %r39, 1;
	setp.ne.s32 	%p7, %r39, %r8;
	mov.u32 	%r39, %r15;
	@%p7 bra 	$L__BB0_7;
$L__BB0_11:
	setp.ge.s32 	%p8, %r8, %r6;
	@%p8 bra 	$L__BB0_13;
	add.s32 	%r16, %r41, 1;
	add.s32 	%r35, %r7, 1;
	mul.wide.s32 	%rd28, %r41, 16;
	add.s64 	%rd29, %rd2, %rd28;
	add.s32 	%r36, %r8, 1;
	st.local.v4.u32 	[%rd29+16], {%r35, %r35, %r36, %r6};
	mov.u32 	%r41, %r16;
	bra.uni 	$L__BB0_14;
$L__BB0_13:
	atom.global.inc.u32 	%r34, [%rd1], 1000000;
$L__BB0_14:
	setp.ne.s32 	%p9, %r41, -1;
	@%p9 bra 	$L__BB0_2;
$L__BB0_15:
	bar.sync 	0;
	ret;

}
	// .globl	_ZN3cub18CUB_300001_SM_10006detail11EmptyKernelIvEEvv
.visible .entry _ZN3cub18CUB_300001_SM_10006detail11EmptyKernelIvEEvv()
{


	ret;

}


// ===== COMPILED SASS (sm_100) =====

	.target	sm_100

	.elftype	@"ET_EXEC"


//--------------------- .note.nv.tkinfo           --------------------------
	.section	.note.nv.tkinfo,"",@"SHT_NOTE"
	.sectionflags	@"SHF_NOTE_NV_TKINFO"
	.tkinfo
        /*0018*/ 	.word	0x00000002
        /*0030*/ 	.string	""
        /*0030*/ 	.string	"ptxas"
        /*0030*/ 	.string	"Cuda compilation tools, release 13.0, V13.0.88"
        /*0030*/ 	.string	"Build cuda_13.0.r13.0/compiler.36424714_0"
        /*0030*/ 	.string	"-arch sm_100 -m 64 "



//--------------------- .note.nv.cuinfo           --------------------------
	.section	.note.nv.cuinfo,"",@"SHT_NOTE"
	.sectionflags	@"SHF_NOTE_NV_CUINFO"
        /*0018*/ 	.short	0x0002
        /*001a*/ 	.short	0x0064
        /*001c*/ 	.short	0x0082
	.zero		2


//--------------------- .nv.info                  --------------------------
	.section	.nv.info,"",@"SHT_CUDA_INFO"
	.align	4


	//----- nvinfo : EIATTR_REGCOUNT
	.align		4
        /*0000*/ 	.byte	0x04, 0x2f
        /*0002*/ 	.short	(.L_44 - .L_43)
	.align		4
.L_43:
        /*0004*/ 	.word	index@(_Z7kcliquePiiiiPbS_)
        /*0008*/ 	.word	0x00000016


	//----- nvinfo : EIATTR_FRAME_SIZE
	.align		4
.L_44:
        /*000c*/ 	.byte	0x04, 0x11
        /*000e*/ 	.short	(.L_46 - .L_45)
	.align		4
.L_45:
        /*0010*/ 	.word	index@(_Z7kcliquePiiiiPbS_)
        /*0014*/ 	.word	0x00030d40


	//----- nvinfo : EIATTR_REGCOUNT
	.align		4
.L_46:
        /*0018*/ 	.byte	0x04, 0x2f
        /*001a*/ 	.short	(.L_48 - .L_47)
	.align		4
.L_47:
        /*001c*/ 	.word	index@(_ZN3cub18CUB_300001_SM_10006detail11EmptyKernelIvEEvv)
        /*0020*/ 	.word	0x00000004


	//----- nvinfo : EIATTR_FRAME_SIZE
	.align		4
.L_48:
        /*0024*/ 	.byte	0x04, 0x11
        /*0026*/ 	.short	(.L_50 - .L_49)
	.align		4
.L_49:
        /*0028*/ 	.word	index@(_ZN3cub18CUB_300001_SM_10006detail11EmptyKernelIvEEvv)
        /*002c*/ 	.word	0x00000000


	//----- nvinfo : EIATTR_MIN_STACK_SIZE
	.align		4
.L_50:
        /*0030*/ 	.byte	0x04, 0x12
        /*0032*/ 	.short	(.L_52 - .L_51)
	.align		4
.L_51:
        /*0034*/ 	.word	index@(_ZN3cub18CUB_300001_SM_10006detail11EmptyKernelIvEEvv)
        /*0038*/ 	.word	0x00000000


	//----- nvinfo : EIATTR_MIN_STACK_SIZE
	.align		4
.L_52:
        /*003c*/ 	.byte	0x04, 0x12
        /*003e*/ 	.short	(.L_54 - .L_53)
	.align		4
.L_53:
        /*0040*/ 	.word	index@(_Z7kcliquePiiiiPbS_)
        /*0044*/ 	.word	0x00030d40
.L_54:


//--------------------- .nv.compat                --------------------------
	.section	.nv.compat,"",@"SHT_CUDA_COMPAT_INFO"
	.align	4
        /*0000*/ 	.byte	0x02, 0x09, 0x00, 0x00, 0x02, 0x02, 0x01, 0x00, 0x02, 0x05, 0x05, 0x00, 0x03, 0x07, 0x01, 0x01
        /*0010*/ 	.byte	0x02, 0x03, 0x00, 0x00, 0x02, 0x06, 0x01, 0x00, 0x04, 0x0b, 0x08, 0x00, 0x09, 0x00, 0x00, 0x00
        /*0020*/ 	.byte	0x00, 0x00, 0x00, 0x00


//--------------------- .nv.info._ZN3cub18CUB_300001_SM_10006detail11EmptyKernelIvEEvv --------------------------
	.section	.nv.info._ZN3cub18CUB_300001_SM_10006detail11EmptyKernelIvEEvv,"",@"SHT_CUDA_INFO"
	.sectionflags	@""
	.align	4


	//----- nvinfo : EIATTR_CUDA_API_VERSION
	.align		4
        /*0000*/ 	.byte	0x04, 0x37
        /*0002*/ 	.short	(.L_56 - .L_55)
.L_55:
        /*0004*/ 	.word	0x00000082


	//----- nvinfo : EIATTR_SPARSE_MMA_MASK
	.align		4
.L_56:
        /*0008*/ 	.byte	0x03, 0x50
        /*000a*/ 	.short	0x0000


	//----- nvinfo : EIATTR_MAXREG_COUNT
	.align		4
        /*000c*/ 	.byte	0x03, 0x1b
        /*000e*/ 	.short	0x00ff


	//----- nvinfo : EIATTR_MERCURY_ISA_VERSION
	.align		4
        /*0010*/ 	.byte	0x03, 0x5f
        /*0012*/ 	.short	0x0101


	//----- nvinfo : EIATTR_VRC_CTA_INIT_COUNT
	.align		4
        /*0014*/ 	.byte	0x02, 0x4a
	.zero		1
	.zero		1


	//----- nvinfo : EIATTR_EXIT_INSTR_OFFSETS
	.align		4
        /*0018*/ 	.byte	0x04, 0x1c
        /*001a*/ 	.short	(.L_58 - .L_57)


	//   ....[0]....
.L_57:
        /*001c*/ 	.word	0x00000010


	//----- nvinfo : EIATTR_SW_WAR
	.align		4
.L_58:
        /*0020*/ 	.byte	0x04, 0x36
        /*0022*/ 	.short	(.L_60 - .L_59)
.L_59:
        /*0024*/ 	.word	0x00000008
.L_60:


//--------------------- .nv.info._Z7kcliquePiiiiPbS_ --------------------------
	.section	.nv.info._Z7kcliquePiiiiPbS_,"",@"SHT_CUDA_INFO"
	.sectionflags	@""
	.align	4


	//----- nvinfo : EIATTR_CUDA_API_VERSION
	.align		4
        /*0000*/ 	.byte	0x04, 0x37
        /*0002*/ 	.short	(.L_62 - .L_61)
.L_61:
        /*0004*/ 	.word	0x00000082


	//----- nvinfo : EIATTR_KPARAM_INFO
	.align		4
.L_62:
        /*0008*/ 	.byte	0x04, 0x17
        /*000a*/ 	.short	(.L_64 - .L_63)
.L_63:
        /*000c*/ 	.word	0x00000000
        /*0010*/ 	.short	0x0005
        /*0012*/ 	.short	0x0020
        /*0014*/ 	.byte	0x00, 0xf5, 0x21, 0x00


	//----- nvinfo : EIATTR_KPARAM_INFO
	.align		4
.L_64:
        /*0018*/ 	.byte	0x04, 0x17
        /*001a*/ 	.short	(.L_66 - .L_65)
.L_65:
        /*001c*/ 	.word	0x00000000
        /*0020*/ 	.short	0x0004
        /*0022*/ 	.short	0x0018
        /*0024*/ 	.byte	0x00, 0xf5, 0x21, 0x00


	//----- nvinfo : EIATTR_KPARAM_INFO
	.align		4
.L_66:
        /*0028*/ 	.byte	0x04, 0x17
        /*002a*/ 	.short	(.L_68 - .L_67)
.L_67:
        /*002c*/ 	.word	0x00000000
        /*0030*/ 	.short	0x0003
        /*0032*/ 	.short	0x0010
        /*0034*/ 	.byte	0x00, 0xf0, 0x11, 0x00


	//----- nvinfo : EIATTR_KPARAM_INFO
	.align		4
.L_68:
        /*0038*/ 	.byte	0x04, 0x17
        /*003a*/ 	.short	(.L_70 - .L_69)
.L_69:
        /*003c*/ 	.word	0x00000000
        /*0040*/ 	.short	0x0002
        /*0042*/ 	.short	0x000c
        /*0044*/ 	.byte	0x00, 0xf0, 0x11, 0x00


	//----- nvinfo : EIATTR_KPARAM_INFO
	.align		4
.L_70:
        /*0048*/ 	.byte	0x04, 0x17
        /*004a*/ 	.short	(.L_72 - .L_71)
.L_71:
        /*004c*/ 	.word	0x00000000
        /*0050*/ 	.short	0x0001
        /*0052*/ 	.short	0x0008
        /*0054*/ 	.byte	0x00, 0xf0, 0x11, 0x00


	//----- nvinfo : EIATTR_KPARAM_INFO
	.align		4
.L_72:
        /*0058*/ 	.byte	0x04, 0x17
        /*005a*/ 	.short	(.L_74 - .L_73)
.L_73:
        /*005c*/ 	.word	0x00000000
        /*0060*/ 	.short	0x0000
        /*0062*/ 	.short	0x0000
        /*0064*/ 	.byte	0x00, 0xf5, 0x21, 0x00


	//----- nvinfo : EIATTR_SPARSE_MMA_MASK
	.align		4
.L_74:
        /*0068*/ 	.byte	0x03, 0x50
        /*006a*/ 	.short	0x0000


	//----- nvinfo : EIATTR_MAXREG_COUNT
	.align		4
        /*006c*/ 	.byte	0x03, 0x1b
        /*006e*/ 	.short	0x00ff


	//----- nvinfo : EIATTR_NUM_BARRIERS
	.align		4
        /*0070*/ 	.byte	0x02, 0x4c
        /*0072*/ 	.byte	0x01
	.zero		1


	//----- nvinfo : EIATTR_MERCURY_ISA_VERSION
	.align		4
        /*0074*/ 	.byte	0x03, 0x5f
        /*0076*/ 	.short	0x0101


	//----- nvinfo : EIATTR_VRC_CTA_INIT_COUNT
	.align		4
        /*0078*/ 	.byte	0x02, 0x4a
	.zero		1
	.zero		1


	//----- nvinfo : EIATTR_EXIT_INSTR_OFFSETS
	.align		4
        /*007c*/ 	.byte	0x04, 0x1c
        /*007e*/ 	.short	(.L_76 - .L_75)


	//   ....[0]....
.L_75:
        /*0080*/ 	.word	0x00000630


	//----- nvinfo : EIATTR_CRS_STACK_SIZE
	.align		4
.L_76:
        /*0084*/ 	.byte	0x04, 0x1e
        /*0086*/ 	.short	(.L_78 - .L_77)
.L_77:
        /*0088*/ 	.word	0x00000000


	//----- nvinfo : EIATTR_CBANK_PARAM_SIZE
	.align		4
.L_78:
        /*008c*/ 	.byte	0x03, 0x19
        /*008e*/ 	.short	0x0028


	//----- nvinfo : EIATTR_PARAM_CBANK
	.align		4
        /*0090*/ 	.byte	0x04, 0x0a
        /*0092*/ 	.short	(.L_80 - .L_79)
	.align		4
.L_79:
        /*0094*/ 	.word	index@(.nv.constant0._Z7kcliquePiiiiPbS_)
        /*0098*/ 	.short	0x0380
        /*009a*/ 	.short	0x0028


	//----- nvinfo : EIATTR_SW_WAR
	.align		4
.L_80:
        /*009c*/ 	.byte	0x04, 0x36
        /*009e*/ 	.short	(.L_82 - .L_81)
.L_81:
        /*00a0*/ 	.word	0x00000008
.L_82:


//--------------------- .nv.callgraph             --------------------------
	.section	.nv.callgraph,"",@"SHT_CUDA_CALLGRAPH"
	.align	4
	.sectionentsize	8
	.align		4
        /*0000*/ 	.word	0x00000000
	.align		4
        /*0004*/ 	.word	0xffffffff
	.align		4
        /*0008*/ 	.word	0x00000000
	.align		4
        /*000c*/ 	.word	0xfffffffe
	.align		4
        /*0010*/ 	.word	0x00000000
	.align		4
        /*0014*/ 	.word	0xfffffffd
	.align		4
        /*0018*/ 	.word	0x00000000
	.align		4
        /*001c*/ 	.word	0xfffffffc


//--------------------- .nv.constant4             --------------------------
	.section	.nv.constant4,"a",@progbits
	.align	8
	.align		8
.nv.constant4:
        /*0000*/ 	.dword	_ZN34_INTERNAL_57d111f8_4_k_cu_b2c8e7d44cuda3std3__45__cpo5beginE
	.align		8
        /*0008*/ 	.dword	_ZN34_INTERNAL_57d111f8_4_k_cu_b2c8e7d44cuda3std3__45__cpo3endE
	.align		8
        /*0010*/ 	.dword	_ZN34_INTERNAL_57d111f8_4_k_cu_b2c8e7d44cuda3std3__45__cpo6cbeginE
	.align		8
        /*0018*/ 	.dword	_ZN34_INTERNAL_57d111f8_4_k_cu_b2c8e7d44cuda3std3__45__cpo4cendE
	.align		8
        /*0020*/ 	.dword	_ZN34_INTERNAL_57d111f8_4_k_cu_b2c8e7d44cuda3std3__45__cpo6rbeginE
	.align		8
        /*0028*/ 	.dword	_ZN34_INTERNAL_57d111f8_4_k_cu_b2c8e7d44cuda3std3__45__cpo4rendE
	.align		8
        /*0030*/ 	.dword	_ZN34_INTERNAL_57d111f8_4_k_cu_b2c8e7d44cuda3std3__45__cpo7crbeginE
	.align		8
        /*0038*/ 	.dword	_ZN34_INTERNAL_57d111f8_4_k_cu_b2c8e7d44cuda3std3__45__cpo5crendE
	.align		8
        /*0040*/ 	.dword	_ZN34_INTERNAL_57d111f8_4_k_cu_b2c8e7d44cuda3std3__436_GLOBAL__N__57d111f8_4_k_cu_b2c8e7d46ignoreE
	.align		8
        /*0048*/ 	.dword	_ZN34_INTERNAL_57d111f8_4_k_cu_b2c8e7d44cuda3std3__419piecewise_constructE
	.align		8
        /*0050*/ 	.dword	_ZN34_INTERNAL_57d111f8_4_k_cu_b2c8e7d44cuda3std3__48in_placeE
	.align		8
        /*0058*/ 	.dword	_ZN34_INTERNAL_57d111f8_4_k_cu_b2c8e7d44cuda3std3__420unreachable_sentinelE
	.align		8
        /*0060*/ 	.dword	_ZN34_INTERNAL_57d111f8_4_k_cu_b2c8e7d44cuda3std3__47nulloptE
	.align		8
        /*0068*/ 	.dword	_ZN34_INTERNAL_57d111f8_4_k_cu_b2c8e7d44cuda3std3__48unexpectE
	.align		8
        /*0070*/ 	.dword	_ZN34_INTERNAL_57d111f8_4_k_cu_b2c8e7d44cuda3std6ranges3__45__cpo4swapE
	.align		8
        /*0078*/ 	.dword	_ZN34_INTERNAL_57d111f8_4_k_cu_b2c8e7d44cuda3std6ranges3__45__cpo9iter_moveE
	.align		8
        /*0080*/ 	.dword	_ZN34_INTERNAL_57d111f8_4_k_cu_b2c8e7d44cuda3std6ranges3__45__cpo5beginE
	.align		8
        /*0088*/ 	.dword	_ZN34_INTERNAL_57d111f8_4_k_cu_b2c8e7d44cuda3std6ranges3__45__cpo3endE
	.align		8
        /*0090*/ 	.dword	_ZN34_INTERNAL_57d111f8_4_k_cu_b2c8e7d44cuda3std6ranges3__45__cpo6cbeginE
	.align		8
        /*0098*/ 	.dword	_ZN34_INTERNAL_57d111f8_4_k_cu_b2c8e7d44cuda3std6ranges3__45__cpo4cendE
	.align		8
        /*00a0*/ 	.dword	_ZN34_INTERNAL_57d111f8_4_k_cu_b2c8e7d44cuda3std6ranges3__45__cpo7advanceE
	.align		8
        /*00a8*/ 	.dword	_ZN34_INTERNAL_57d111f8_4_k_cu_b2c8e7d44cuda3std6ranges3__45__cpo9iter_swapE
	.align		8
        /*00b0*/ 	.dword	_ZN34_INTERNAL_57d111f8_4_k_cu_b2c8e7d44cuda3std6ranges3__45__cpo4nextE
	.align		8
        /*00b8*/ 	.dword	_ZN34_INTERNAL_57d111f8_4_k_cu_b2c8e7d44cuda3std6ranges3__45__cpo4prevE
	.align		8
        /*00c0*/ 	.dword	_ZN34_INTERNAL_57d111f8_4_k_cu_b2c8e7d44cuda3std6ranges3__45__cpo4dataE
	.align		8
        /*00c8*/ 	.dword	_ZN34_INTERNAL_57d111f8_4_k_cu_b2c8e7d44cuda3std6ranges3__45__cpo5cdataE
	.align		8
        /*00d0*/ 	.dword	_ZN34_INTERNAL_57d111f8_4_k_cu_b2c8e7d44cuda3std6ranges3__45__cpo4sizeE
	.align		8
        /*00d8*/ 	.dword	_ZN34_INTERNAL_57d111f8_4_k_cu_b2c8e7d44cuda3std6ranges3__45__cpo5ssizeE
	.align		8
        /*00e0*/ 	.dword	_ZN34_INTERNAL_57d111f8_4_k_cu_b2c8e7d44cuda3std6ranges3__45__cpo8distanceE
	.align		8
        /*00e8*/ 	.dword	_ZN34_INTERNAL_57d111f8_4_k_cu_b2c8e7d46thrust24THRUST_300001_SM_1000_NS8cuda_cub3parE
	.align		8
        /*00f0*/ 	.dword	_ZN34_INTERNAL_57d111f8_4_k_cu_b2c8e7d46thrust24THRUST_300001_SM_1000_NS8cuda_cub10par_nosyncE
	.align		8
        /*00f8*/ 	.dword	_ZN34_INTERNAL_57d111f8_4_k_cu_b2c8e7d46thrust24THRUST_300001_SM_1000_NS6system6detail10sequential3seqE
	.align		8
        /*0100*/ 	.dword	_ZN34_INTERNAL_57d111f8_4_k_cu_b2c8e7d46thrust24THRUST_300001_SM_1000_NS12placeholders2_1E
	.align		8
        /*0108*/ 	.dword	_ZN34_INTERNAL_57d111f8_4_k_cu_b2c8e7d46thrust24THRUST_300001_SM_1000_NS12placeholders2_2E
	.align		8
        /*0110*/ 	.dword	_ZN34_INTERNAL_57d111f8_4_k_cu_b2c8e7d46thrust24THRUST_300001_SM_1000_NS12placeholders2_3E
	.align		8
        /*0118*/ 	.dword	_ZN34_INTERNAL_57d111f8_4_k_cu_b2c8e7d46thrust24THRUST_300001_SM_1000_NS12placeholders2_4E
	.align		8
        /*0120*/ 	.dword	_ZN34_INTERNAL_57d111f8_4_k_cu_b2c8e7d46thrust24THRUST_300001_SM_1000_NS12placeholders2_5E
	.align		8
        /*0128*/ 	.dword	_ZN34_INTERNAL_57d111f8_4_k_cu_b2c8e7d46thrust24THRUST_300001_SM_1000_NS12placeholders2_6E
	.align		8
        /*0130*/ 	.dword	_ZN34_INTERNAL_57d111f8_4_k_cu_b2c8e7d46thrust24THRUST_300001_SM_1000_NS12placeholders2_7E
	.align		8
        /*0138*/ 	.dword	_ZN34_INTERNAL_57d111f8_4_k_cu_b2c8e7d46thrust24THRUST_300001_SM_1000_NS12placeholders2_8E
	.align		8
        /*0140*/ 	.dword	_ZN34_INTERNAL_57d111f8_4_k_cu_b2c8e7d46thrust24THRUST_300001_SM_1000_NS12placeholders2_9E
	.align		8
        /*0148*/ 	.dword	_ZN34_INTERNAL_57d111f8_4_k_cu_b2c8e7d46thrust24THRUST_300001_SM_1000_NS12placeholders3_10E
	.align		8
        /*0150*/ 	.dword	_ZN34_INTERNAL_57d111f8_4_k_cu_b2c8e7d46thrust24THRUST_300001_SM_1000_NS3seqE


//--------------------- .text._ZN3cub18CUB_300001_SM_10006detail11EmptyKernelIvEEvv --------------------------
	.section	.text._ZN3cub18CUB_300001_SM_10006detail11EmptyKernelIvEEvv,"ax",@progbits
	.align	128
        .global         _ZN3cub18CUB_300001_SM_10006detail11EmptyKernelIvEEvv
        .type           _ZN3cub18CUB_300001_SM_10006detail11EmptyKernelIvEEvv,@function
        .size           _ZN3cub18CUB_300001_SM_10006detail11EmptyKernelIvEEvv,(.L_x_12 - _ZN3cub18CUB_300001_SM_10006detail11EmptyKernelIvEEvv)
        .other          _ZN3cub18CUB_300001_SM_10006detail11EmptyKernelIvEEvv,@"STO_CUDA_ENTRY STV_DEFAULT"
_ZN3cub18CUB_300001_SM_10006detail11EmptyKernelIvEEvv:
.text._ZN3cub18CUB_300001_SM_10006detail11EmptyKernelIvEEvv:
[----:B------:R-:W-:Y:S01]  /*0000*/  LDC R1, c[0x0][0x37c] ;  /* 0x0000df00ff017b82 */ /* 0x000fe20000000800 */
[----:B------:R-:W-:Y:S05]  /*0010*/  EXIT ;  /* 0x000000000000794d */ /* 0x000fea0003800000 */
.L_x_0:
[----:B------:R-:W-:-:S00]  /*0020*/  BRA `(.L_x_0) ;  /* 0xfffffffc00fc7947 */ /* 0x000fc0000383ffff */
[----:B------:R-:W-:-:S00]  /*0030*/  NOP ;  /* 0x0000000000007918 */ /* 0x000fc00000000000 */
        /* <DEDUP_REMOVED lines=12> */
.L_x_12:


//--------------------- .text._Z7kcliquePiiiiPbS_ --------------------------
	.section	.text._Z7kcliquePiiiiPbS_,"ax",@progbits
	.align	128
        .global         _Z7kcliquePiiiiPbS_
        .type           _Z7kcliquePiiiiPbS_,@function
        .size           _Z7kcliquePiiiiPbS_,(.L_x_13 - _Z7kcliquePiiiiPbS_)
        .other          _Z7kcliquePiiiiPbS_,@"STO_CUDA_ENTRY STV_DEFAULT"
_Z7kcliquePiiiiPbS_:
.text._Z7kcliquePiiiiPbS_:
[----:B------:R-:W0:Y:S01]  /*0000*/  LDC R1, c[0x0][0x37c] ;  /* 0x0000df00ff017b82 */ /* 0x000e220000000800 */
[----:B------:R-:W1:Y:S07]  /*0010*/  S2R R3, SR_TID.X ;  /* 0x0000000000037919 */ /* 0x000e6e0000002100 */
[----:B------:R-:W1:Y:S01]  /*0020*/  S2UR UR4, SR_CTAID.X ;  /* 0x00000000000479c3 */ /* 0x000e620000002500 */
[----:B------:R-:W2:Y:S01]  /*0030*/  LDCU UR5, c[0x0][0x390] ;  /* 0x00007200ff0577ac */ /* 0x000ea20008000800 */
[----:B------:R-:W-:Y:S01]  /*0040*/  BSSY.RECONVERGENT B0, `(.L_x_1) ;  /* 0x000005c000007945 */ /* 0x000fe20003800200 */
[----:B0-----:R-:W-:-:S05]  /*0050*/  VIADD R1, R1, 0xfffcf2c0 ;  /* 0xfffcf2c001017836 */ /* 0x001fca0000000000 */
[----:B------:R-:W1:Y:S02]  /*0060*/  LDC R8, c[0x0][0x360] ;  /* 0x0000d800ff087b82 */ /* 0x000e640000000800 */
[----:B-1----:R-:W-:-:S05]  /*0070*/  IMAD R8, R8, UR4, R3 ;  /* 0x0000000408087c24 */ /* 0x002fca000f8e0203 */
[----:B--2---:R-:W-:-:S13]  /*0080*/  ISETP.GE.AND P0, PT, R8, UR5, PT ;  /* 0x0000000508007c0c */ /* 0x004fda000bf06270 */
[----:B------:R-:W-:Y:S05]  /*0090*/  @P0 BRA `(.L_x_2) ;  /* 0x0000000400580947 */ /* 0x000fea0003800000 */
[----:B------:R-:W0:Y:S01]  /*00a0*/  LDC.64 R6, c[0x0][0x358] ;  /* 0x0000d600ff067b82 */ /* 0x000e220000000a00 */
[----:B------:R-:W-:Y:S02]  /*00b0*/  HFMA2 R9, -RZ, RZ, 0, 5.9604644775390625e-08 ;  /* 0x00000001ff097431 */ /* 0x000fe400000001ff */
[C---:B------:R-:W-:Y:S01]  /*00c0*/  VIADD R4, R8.reuse, 0x1 ;  /* 0x0000000108047836 */ /* 0x040fe20000000000 */
[----:B------:R-:W-:Y:S01]  /*00d0*/  IADD3 R0, PT, PT, R1, 0x27104, RZ ;  /* 0x0002710401007810 */ /* 0x000fe20007ffe0ff */
[----:B------:R-:W-:Y:S02]  /*00e0*/  VIADD R8, R8, 0x2 ;  /* 0x0000000208087836 */ /* 0x000fe40000000000 */
[----:B------:R-:W-:Y:S01]  /*00f0*/  IMAD.MOV.U32 R10, RZ, RZ, 0x2 ;  /* 0x00000002ff0a7424 */ /* 0x000fe200078e00ff */
[----:B------:R1:W-:Y:S01]  /*0100*/  STL [R1+0x27104], R4 ;  /* 0x0271040401007387 */ /* 0x0003e20000100800 */
[----:B------:R-:W2:Y:S01]  /*0110*/  LDC R11, c[0x0][0x38c] ;  /* 0x0000e300ff0b7b82 */ /* 0x000ea20000000800 */
[----:B------:R-:W-:-:S02]  /*0120*/  IMAD.MOV.U32 R5, RZ, RZ, R1 ;  /* 0x000000ffff057224 */ /* 0x000fc400078e0001 */
[----:B------:R-:W-:Y:S02]  /*0130*/  VIADD R3, R1, 0x27100 ;  /* 0x0002710001037836 */ /* 0x000fe40000000000 */
[----:B------:R-:W-:-:S03]  /*0140*/  IMAD.MOV.U32 R2, RZ, RZ, RZ ;  /* 0x000000ffff027224 */ /* 0x000fc600078e00ff */
[----:B------:R-:W3:Y:S01]  /*0150*/  LDC.64 R12, c[0x0][0x3a0] ;  /* 0x0000e800ff0c7b82 */ /* 0x000ee20000000a00 */
[----:B0-----:R-:W-:Y:S02]  /*0160*/  R2UR UR4, R6 ;  /* 0x00000000060472ca */ /* 0x001fe400000e0000 */
[----:B------:R-:W-:Y:S01]  /*0170*/  R2UR UR5, R7 ;  /* 0x00000000070572ca */ /* 0x000fe200000e0000 */
[----:B--2---:R1:W-:-:S12]  /*0180*/  STL.128 [R1], R8 ;  /* 0x0000000801007387 */ /* 0x0043d80000100c00 */
[----:B---3--:R1:W-:Y:S02]  /*0190*/  STG.E desc[UR4][R12.64], RZ ;  /* 0x000000ff0c007986 */ /* 0x0083e4000c101904 */
.L_x_10:
[----:B-1----:R-:W-:Y:S01]  /*01a0*/  IMAD R4, R2, 0x10, R5 ;  /* 0x0000001002047824 */ /* 0x002fe200078e0205 */
[----:B0-----:R-:W0:Y:S04]  /*01b0*/  LDC.64 R16, c[0x0][0x380] ;  /* 0x0000e000ff107b82 */ /* 0x001e280000000a00 */
[----:B------:R-:W0:Y:S01]  /*01c0*/  LDL.128 R8, [R4] ;  /* 0x0000000004087983 */ /* 0x000e220000100c00 */
[----:B------:R-:W-:Y:S02]  /*01d0*/  R2UR UR4, R6 ;  /* 0x00000000060472ca */ /* 0x000fe400000e0000 */
[----:B------:R-:W-:Y:S01]  /*01e0*/  R2UR UR5, R7 ;  /* 0x00000000070572ca */ /* 0x000fe200000e0000 */
[----:B0-----:R-:W-:-:S12]  /*01f0*/  IMAD.WIDE R16, R8, 0x4, R16 ;  /* 0x0000000408107825 */ /* 0x001fd800078e0210 */
[----:B------:R-:W2:Y:S01]  /*0200*/  LDG.E R16, desc[UR4][R16.64] ;  /* 0x0000000410107981 */ /* 0x000ea2000c1e1900 */
[----:B------:R-:W0:Y:S01]  /*0210*/  LDCU UR4, c[0x0][0x390] ;  /* 0x00007200ff0477ac */ /* 0x000e220008000800 */
[----:B------:R-:W-:Y:S01]  /*0220*/  IMAD.MOV.U32 R13, RZ, RZ, R9 ;  /* 0x000000ffff0d7224 */ /* 0x000fe200078e0009 */
[----:B------:R-:W-:Y:S01]  /*0230*/  MOV R14, R10 ;  /* 0x0000000a000e7202 */ /* 0x000fe20000000f00 */
[----:B------:R-:W-:Y:S01]  /*0240*/  IMAD.MOV.U32 R15, RZ, RZ, R11 ;  /* 0x000000ffff0f7224 */ /* 0x000fe200078e000b */
[----:B------:R-:W-:Y:S01]  /*0250*/  IADD3 R9, PT, PT, R2, -0x1, RZ ;  /* 0xffffffff02097810 */ /* 0x000fe20007ffe0ff */
[----:B------:R-:W-:Y:S01]  /*0260*/  VIADD R19, R11, 0xffffffff ;  /* 0xffffffff0b137836 */ /* 0x000fe20000000000 */
[----:B------:R-:W-:Y:S01]  /*0270*/  BSSY.RECONVERGENT B1, `(.L_x_3) ;  /* 0x0000036000017945 */ /* 0x000fe20003800200 */
[----:B0-----:R-:W-:-:S13]  /*0280*/  ISETP.GE.AND P0, PT, R8, UR4, PT ;  /* 0x0000000408007c0c */ /* 0x001fda000bf06270 */
[----:B------:R-:W-:Y:S02]  /*0290*/  @!P0 VIADD R12, R8, 0x1 ;  /* 0x00000001080c8836 */ /* 0x000fe40000000000 */
[----:B------:R-:W-:-:S03]  /*02a0*/  @!P0 IMAD.MOV.U32 R9, RZ, RZ, R2 ;  /* 0x000000ffff098224 */ /* 0x000fc600078e0002 */
[----:B------:R0:W-:Y:S01]  /*02b0*/  @!P0 STL.128 [R4], R12 ;  /* 0x0000000c04008387 */ /* 0x0001e20000100c00 */
[----:B------:R-:W-:Y:S01]  /*02c0*/  IMAD.MOV.U32 R2, RZ, RZ, R9 ;  /* 0x000000ffff027224 */ /* 0x000fe200078e0009 */
[----:B--2---:R-:W-:-:S13]  /*02d0*/  ISETP.GE.AND P1, PT, R16, R19, PT ;  /* 0x000000131000720c */ /* 0x004fda0003f26270 */
[----:B0-----:R-:W-:Y:S05]  /*02e0*/  @!P1 BRA `(.L_x_4) ;  /* 0x0000000000b89947 */ /* 0x001fea0003800000 */
[C---:B------:R-:W-:Y:S01]  /*02f0*/  IMAD R9, R10.reuse, 0x4, R3 ;  /* 0x000000040a097824 */ /* 0x040fe200078e0203 */
[----:B------:R-:W-:-:S04]  /*0300*/  ISETP.GE.AND P0, PT, R10, 0x1, PT ;  /* 0x000000010a00780c */ /* 0x000fc80003f06270 */
[----:B------:R0:W-:Y:S09]  /*0310*/  STL [R9], R8 ;  /* 0x0000000809007387 */ /* 0x0001f20000100800 */
[----:B------:R-:W-:Y:S05]  /*0320*/  @!P0 BRA `(.L_x_5) ;  /* 0x0000000000708947 */ /* 0x000fea0003800000 */
[----:B0-----:R-:W-:-:S07]  /*0330*/  MOV R9, 0x1 ;  /* 0x0000000100097802 */ /* 0x001fce0000000f00 */
.L_x_9:
[----:B------:R-:W-:Y:S01]  /*0340*/  IADD3 R4, PT, PT, R9, 0x1, -R10 ;  /* 0x0000000109047810 */ /* 0x000fe20007ffe80a */
[----:B------:R-:W-:Y:S03]  /*0350*/  BSSY.RELIABLE B2, `(.L_x_6) ;  /* 0x0000016000027945 */ /* 0x000fe60003800100 */
[----:B------:R-:W-:-:S13]  /*0360*/  ISETP.NE.AND P0, PT, R4, 0x1, PT ;  /* 0x000000010400780c */ /* 0x000fda0003f05270 */
[----:B------:R-:W-:Y:S05]  /*0370*/  @!P0 BRA `(.L_x_7) ;  /* 0x00000000004c8947 */ /* 0x000fea0003800000 */
[----:B------:R-:W-:-:S05]  /*0380*/  IMAD R12, R9, 0x4, R5 ;  /* 0x00000004090c7824 */ /* 0x000fca00078e0205 */
[----:B------:R0:W5:Y:S01]  /*0390*/  LDL R15, [R12+0x27100] ;  /* 0x027100000c0f7983 */ /* 0x0001620000100800 */
[----:B------:R-:W-:-:S07]  /*03a0*/  IMAD R14, R9, 0x4, R0 ;  /* 0x00000004090e7824 */ /* 0x000fce00078e0200 */
.L_x_8:
[----:B0-----:R-:W2:Y:S01]  /*03b0*/  LDL R12, [R14] ;  /* 0x000000000e0c7983 */ /* 0x001ea20000100800 */
[----:B------:R-:W0:Y:S01]  /*03c0*/  LDCU.64 UR4, c[0x0][0x398] ;  /* 0x00007300ff0477ac */ /* 0x000e220008000a00 */
[----:B------:R-:W-:Y:S02]  /*03d0*/  R2UR UR6, R6 ;  /* 0x00000000060672ca */ /* 0x000fe400000e0000 */
[----:B------:R-:W-:Y:S02]  /*03e0*/  R2UR UR7, R7 ;  /* 0x00000000070772ca */ /* 0x000fe400000e0000 */
[----:B--2---:R-:W-:-:S03]  /*03f0*/  SHF.R.S32.HI R13, RZ, 0x1f, R12 ;  /* 0x0000001fff0d7819 */ /* 0x004fc6000001140c */
[----:B-----5:R-:W-:-:S03]  /*0400*/  IMAD.WIDE R12, R15, 0xf4240, R12 ;  /* 0x000f42400f0c7825 */ /* 0x020fc600078e020c */
[----:B0-----:R-:W-:-:S04]  /*0410*/  IADD3 R12, P0, PT, R12, UR4, RZ ;  /* 0x000000040c0c7c10 */ /* 0x001fc8000ff1e0ff */
[----:B------:R-:W-:-:S05]  /*0420*/  IADD3.X R13, PT, PT, R13, UR5, RZ, P0, !PT ;  /* 0x000000050d0d7c10 */ /* 0x000fca00087fe4ff */
[----:B------:R-:W2:Y:S02]  /*0430*/  LDG.E.U8 R12, desc[UR6][R12.64] ;  /* 0x000000060c0c7981 */ /* 0x000ea4000c1e1100 */
[----:B--2---:R-:W-:-:S13]  /*0440*/  ISETP.NE.AND P0, PT, R12, RZ, PT ;  /* 0x000000ff0c00720c */ /* 0x004fda0003f05270 */
[----:B------:R-:W-:Y:S05]  /*0450*/  @!P0 BREAK.RELIABLE B2 ;  /* 0x0000000000028942 */ /* 0x000fea0003800100 */
[----:B------:R-:W-:Y:S05]  /*0460*/  @!P0 BRA `(.L_x_4) ;  /* 0x0000000000588947 */ /* 0x000fea0003800000 */
[----:B------:R-:W-:Y:S02]  /*0470*/  VIADD R4, R4, 0x1 ;  /* 0x0000000104047836 */ /* 0x000fe40000000000 */
[----:B------:R-:W-:-:S03]  /*0480*/  VIADD R14, R14, 0x4 ;  /* 0x000000040e0e7836 */ /* 0x000fc60000000000 */
[----:B------:R-:W-:-:S13]  /*0490*/  ISETP.NE.AND P0, PT, R4, 0x1, PT ;  /* 0x000000010400780c */ /* 0x000fda0003f05270 */
[----:B------:R-:W-:Y:S05]  /*04a0*/  @P0 BRA `(.L_x_8) ;  /* 0xfffffffc00c00947 */ /* 0x000fea000383ffff */
.L_x_7:
[----:B------:R-:W-:Y:S05]  /*04b0*/  BSYNC.RELIABLE B2 ;  /* 0x0000000000027941 */ /* 0x000fea0003800100 */
.L_x_6:
[C---:B------:R-:W-:Y:S02]  /*04c0*/  ISETP.NE.AND P0, PT, R9.reuse, R10, PT ;  /* 0x0000000a0900720c */ /* 0x040fe40003f05270 */
[----:B------:R-:W-:-:S11]  /*04d0*/  IADD3 R9, PT, PT, R9, 0x1, RZ ;  /* 0x0000000109097810 */ /* 0x000fd60007ffe0ff */
[----:B------:R-:W-:Y:S05]  /*04e0*/  @P0 BRA `(.L_x_9) ;  /* 0xfffffffc00940947 */ /* 0x000fea000383ffff */
.L_x_5:
[----:B------:R-:W-:-:S13]  /*04f0*/  ISETP.GE.AND P0, PT, R10, R11, PT ;  /* 0x0000000b0a00720c */ /* 0x000fda0003f06270 */
[----:B0-----:R-:W-:Y:S01]  /*0500*/  @!P0 VIADD R8, R8, 0x1 ;  /* 0x0000000108088836 */ /* 0x001fe20000000000 */
[----:B------:R-:W-:Y:S01]  /*0510*/  @!P0 LEA R12, R2, R5, 0x4 ;  /* 0x00000005020c8211 */ /* 0x000fe200078e20ff */
[----:B------:R-:W-:Y:S02]  /*0520*/  @!P0 VIADD R10, R10, 0x1 ;  /* 0x000000010a0a8836 */ /* 0x000fe40000000000 */
[----:B------:R-:W-:Y:S02]  /*0530*/  IMAD.MOV.U32 R9, RZ, RZ, R8 ;  /* 0x000000ffff097224 */ /* 0x000fe400078e0008 */
[----:B------:R-:W-:-:S03]  /*0540*/  @!P0 VIADD R4, R2, 0x1 ;  /* 0x0000000102048836 */ /* 0x000fc60000000000 */
[----:B------:R0:W-:Y:S02]  /*0550*/  @!P0 STL.128 [R12+0x10], R8 ;  /* 0x000010080c008387 */ /* 0x0001e40000100c00 */
[----:B------:R-:W-:Y:S01]  /*0560*/  @!P0 MOV R2, R4 ;  /* 0x0000000400028202 */ /* 0x000fe20000000f00 */
[----:B------:R-:W-:Y:S06]  /*0570*/  @!P0 BRA `(.L_x_4) ;  /* 0x0000000000148947 */ /* 0x000fec0003800000 */
[----:B0-----:R-:W0:Y:S01]  /*0580*/  LDC.64 R8, c[0x0][0x3a0] ;  /* 0x0000e800ff087b82 */ /* 0x001e220000000a00 */
[----:B------:R-:W-:Y:S01]  /*0590*/  R2UR UR4, R6 ;  /* 0x00000000060472ca */ /* 0x000fe200000e0000 */
[----:B------:R-:W-:Y:S01]  /*05a0*/  IMAD.MOV.U32 R11, RZ, RZ, 0xf4240 ;  /* 0x000f4240ff0b7424 */ /* 0x000fe200078e00ff */
[----:B------:R-:W-:-:S13]  /*05b0*/  R2UR UR5, R7 ;  /* 0x00000000070572ca */ /* 0x000fda00000e0000 */
[----:B0-----:R1:W-:Y:S02]  /*05c0*/  REDG.E.INC.STRONG.GPU desc[UR4][R8.64], R11 ;  /* 0x0000000b0800798e */ /* 0x0013e4000d92e104 */
.L_x_4:
[----:B------:R-:W-:Y:S05]  /*05d0*/  BSYNC.RECONVERGENT B1 ;  /* 0x0000000000017941 */ /* 0x000fea0003800200 */
.L_x_3:
[----:B------:R-:W-:-:S13]  /*05e0*/  ISETP.NE.AND P0, PT, R2, -0x1, PT ;  /* 0xffffffff0200780c */ /* 0x000fda0003f05270 */
[----:B------:R-:W-:Y:S05]  /*05f0*/  @P0 BRA `(.L_x_10) ;  /* 0xfffffff800e80947 */ /* 0x000fea000383ffff */
.L_x_2:
[----:B------:R-:W-:Y:S05]  /*0600*/  BSYNC.RECONVERGENT B0 ;  /* 0x0000000000007941 */ /* 0x000fea0003800200 */
.L_x_1:
[----:B------:R-:W-:Y:S05]  /*0610*/  WARPSYNC.ALL ;  /* 0x0000000000007948 */ /* 0x000fea0003800000 */
[----:B------:R-:W-:Y:S06]  /*0620*/  BAR.SYNC.DEFER_BLOCKING 0x0 ;  /* 0x0000000000007b1d */ /* 0x000fec0000010000 */
[----:B------:R-:W-:Y:S05]  /*0630*/  EXIT ;  /* 0x000000000000794d */ /* 0x000fea0003800000 */
.L_x_11:
        /* <DEDUP_REMOVED lines=12> */
.L_x_13:


//--------------------- .nv.shared.reserved.0     --------------------------
	.section	.nv.shared.reserved.0,"aw",@nobits
	.weak		__nv_reservedSMEM_offset_0_alias
	.size		__nv_reservedSMEM_offset_0_alias, 0, 64
	.other		__nv_reservedSMEM_offset_0_alias,@"STO_CUDA_RESERVED_SHARED STV_DEFAULT"
__nv_reservedSMEM_offset_0_alias:
	.zero		0
	.zero		64


//--------------------- .nv.global                --------------------------
	.section	.nv.global,"aw",@nobits
.nv.global:
	.type		_ZN34_INTERNAL_57d111f8_4_k_cu_b2c8e7d46thrust24THRUST_300001_SM_1000_NS3seqE,@object
	.size		_ZN34_INTERNAL_57d111f8_4_k_cu_b2c8e7d46thrust24THRUST_300001_SM_1000_NS3seqE,(_ZN34_INTERNAL_57d111f8_4_k_cu_b2c8e7d44cuda3std3__48in_placeE - _ZN34_INTERNAL_57d111f8_4_k_cu_b2c8e7d46thrust24THRUST_300001_SM_1000_NS3seqE)
_ZN34_INTERNAL_57d111f8_4_k_cu_b2c8e7d46thrust24THRUST_300001_SM_1000_NS3seqE:
	.zero		1
	.type		_ZN34_INTERNAL_57d111f8_4_k_cu_b2c8e7d44cuda3std3__48in_placeE,@object
	.size		_ZN34_INTERNAL_57d111f8_4_k_cu_b2c8e7d44cuda3std3__48in_placeE,(_ZN34_INTERNAL_57d111f8_4_k_cu_b2c8e7d44cuda3std6ranges3__45__cpo4sizeE - _ZN34_INTERNAL_57d111f8_4_k_cu_b2c8e7d44cuda3std3__48in_placeE)
_ZN34_INTERNAL_57d111f8_4_k_cu_b2c8e7d44cuda3std3__48in_placeE:
	.zero		1
	.type		_ZN34_INTERNAL_57d111f8_4_k_cu_b2c8e7d44cuda3std6ranges3__45__cpo4sizeE,@object
	.size		_ZN34_INTERNAL_57d111f8_4_k_cu_b2c8e7d44cuda3std6ranges3__45__cpo4sizeE,(_ZN34_INTERNAL_57d111f8_4_k_cu_b2c8e7d46thrust24THRUST_300001_SM_1000_NS12placeholders2_3E - _ZN34_INTERNAL_57d111f8_4_k_cu_b2c8e7d44cuda3std6ranges3__45__cpo4sizeE)
_ZN34_INTERNAL_57d111f8_4_k_cu_b2c8e7d44cuda3std6ranges3__45__cpo4sizeE:
	.zero		1
	.type		_ZN34_INTERNAL_57d111f8_4_k_cu_b2c8e7d46thrust24THRUST_300001_SM_1000_NS12placeholders2_3E,@object
	.size		_ZN34_INTERNAL_57d111f8_4_k_cu_b2c8e7d46thrust24THRUST_300001_SM_1000_NS12placeholders2_3E,(_ZN34_INTERNAL_57d111f8_4_k_cu_b2c8e7d44cuda3std3__45__cpo6cbeginE - _ZN34_INTERNAL_57d111f8_4_k_cu_b2c8e7d46thrust24THRUST_300001_SM_1000_NS12placeholders2_3E)
_ZN34_INTERNAL_57d111f8_4_k_cu_b2c8e7d46thrust24THRUST_300001_SM_1000_NS12placeholders2_3E:
	.zero		1
	.type		_ZN34_INTERNAL_57d111f8_4_k_cu_b2c8e7d44cuda3std3__45__cpo6cbeginE,@object
	.size		_ZN34_INTERNAL_57d111f8_4_k_cu_b2c8e7d44cuda3std3__45__cpo6cbeginE,(_ZN34_INTERNAL_57d111f8_4_k_cu_b2c8e7d44cuda3std6ranges3__45__cpo6cbeginE - _ZN34_INTERNAL_57d111f8_4_k_cu_b2c8e7d44cuda3std3__45__cpo6cbeginE)
_ZN34_INTERNAL_57d111f8_4_k_cu_b2c8e7d44cuda3std3__45__cpo6cbeginE:
	.zero		1
	.type		_ZN34_INTERNAL_57d111f8_4_k_cu_b2c8e7d44cuda3std6ranges3__45__cpo6cbeginE,@object
	.size		_ZN34_INTERNAL_57d111f8_4_k_cu_b2c8e7d44cuda3std6ranges3__45__cpo6cbeginE,(_ZN34_INTERNAL_57d111f8_4_k_cu_b2c8e7d46thrust24THRUST_300001_SM_1000_NS12placeholders2_7E - _ZN34_INTERNAL_57d111f8_4_k_cu_b2c8e7d44cuda3std6ranges3__45__cpo6cbeginE)
_ZN34_INTERNAL_57d111f8_4_k_cu_b2c8e7d44cuda3std6ranges3__45__cpo6cbeginE:
	.zero		1
	.type		_ZN34_INTERNAL_57d111f8_4_k_cu_b2c8e7d46thrust24THRUST_300001_SM_1000_NS12placeholders2_7E,@object
	.size		_ZN34_INTERNAL_57d111f8_4_k_cu_b2c8e7d46thrust24THRUST_300001_SM_1000_NS12placeholders2_7E,(_ZN34_INTERNAL_57d111f8_4_k_cu_b2c8e7d44cuda3std3__45__cpo7crbeginE - _ZN34_INTERNAL_57d111f8_4_k_cu_b2c8e7d46thrust24THRUST_300001_SM_1000_NS12placeholders2_7E)
_ZN34_INTERNAL_57d111f8_4_k_cu_b2c8e7d46thrust24THRUST_300001_SM_1000_NS12placeholders2_7E:
	.zero		1
	.type		_ZN34_INTERNAL_57d111f8_4_k_cu_b2c8e7d44cuda3std3__45__cpo7crbeginE,@object
	.size		_ZN34_INTERNAL_57d111f8_4_k_cu_b2c8e7d44cuda3std3__45__cpo7crbeginE,(_ZN34_INTERNAL_57d111f8_4_k_cu_b2c8e7d44cuda3std6ranges3__45__cpo4nextE - _ZN34_INTERNAL_57d111f8_4_k_cu_b2c8e7d44cuda3std3__45__cpo7crbeginE)
_ZN34_INTERNAL_57d111f8_4_k_cu_b2c8e7d44cuda3std3__45__cpo7crbeginE:
	.zero		1
	.type		_ZN34_INTERNAL_57d111f8_4_k_cu_b2c8e7d44cuda3std6ranges3__45__cpo4nextE,@object
	.size		_ZN34_INTERNAL_57d111f8_4_k_cu_b2c8e7d44cuda3std6ranges3__45__cpo4nextE,(_ZN34_INTERNAL_57d111f8_4_k_cu_b2c8e7d44cuda3std6ranges3__45__cpo4swapE - _ZN34_INTERNAL_57d111f8_4_k_cu_b2c8e7d44cuda3std6ranges3__45__cpo4nextE)
_ZN34_INTERNAL_57d111f8_4_k_cu_b2c8e7d44cuda3std6ranges3__45__cpo4nextE:
	.zero		1
	.type		_ZN34_INTERNAL_57d111f8_4_k_cu_b2c8e7d44cuda3std6ranges3__45__cpo4swapE,@object
	.size		_ZN34_INTERNAL_57d111f8_4_k_cu_b2c8e7d44cuda3std6ranges3__45__cpo4swapE,(_ZN34_INTERNAL_57d111f8_4_k_cu_b2c8e7d46thrust24THRUST_300001_SM_1000_NS8cuda_cub10par_nosyncE - _ZN34_INTERNAL_57d111f8_4_k_cu_b2c8e7d44cuda3std6ranges3__45__cpo4swapE)
_ZN34_INTERNAL_57d111f8_4_k_cu_b2c8e7d44cuda3std6ranges3__45__cpo4swapE:
	.zero		1
	.type		_ZN34_INTERNAL_57d111f8_4_k_cu_b2c8e7d46thrust24THRUST_300001_SM_1000_NS8cuda_cub10par_nosyncE,@object
	.size		_ZN34_INTERNAL_57d111f8_4_k_cu_b2c8e7d46thrust24THRUST_300001_SM_1000_NS8cuda_cub10par_nosyncE,(_ZN34_INTERNAL_57d111f8_4_k_cu_b2c8e7d46thrust24THRUST_300001_SM_1000_NS12placeholders2_9E - _ZN34_INTERNAL_57d111f8_4_k_cu_b2c8e7d46thrust24THRUST_300001_SM_1000_NS8cuda_cub10par_nosyncE)
_ZN34_INTERNAL_57d111f8_4_k_cu_b2c8e7d46thrust24THRUST_300001_SM_1000_NS8cuda_cub10par_nosyncE:
	.zero		1
	.type		_ZN34_INTERNAL_57d111f8_4_k_cu_b2c8e7d46thrust24THRUST_300001_SM_1000_NS12placeholders2_9E,@object
	.size		_ZN34_INTERNAL_57d111f8_4_k_cu_b2c8e7d46thrust24THRUST_300001_SM_1000_NS12placeholders2_9E,(_ZN34_INTERNAL_57d111f8_4_k_cu_b2c8e7d44cuda3std3__436_GLOBAL__N__57d111f8_4_k_cu_b2c8e7d46ignoreE - _ZN34_INTERNAL_57d111f8_4_k_cu_b2c8e7d46thrust24THRUST_300001_SM_1000_NS12placeholders2_9E)
_ZN34_INTERNAL_57d111f8_4_k_cu_b2c8e7d46thrust24THRUST_300001_SM_1000_NS12placeholders2_9E:
	.zero		1
	.type		_ZN34_INTERNAL_57d111f8_4_k_cu_b2c8e7d44cuda3std3__436_GLOBAL__N__57d111f8_4_k_cu_b2c8e7d46ignoreE,@object
	.size		_ZN34_INTERNAL_57d111f8_4_k_cu_b2c8e7d44cuda3std3__436_GLOBAL__N__57d111f8_4_k_cu_b2c8e7d46ignoreE,(_ZN34_INTERNAL_57d111f8_4_k_cu_b2c8e7d44cuda3std6ranges3__45__cpo4dataE - _ZN34_INTERNAL_57d111f8_4_k_cu_b2c8e7d44cuda3std3__436_GLOBAL__N__57d111f8_4_k_cu_b2c8e7d46ignoreE)
_ZN34_INTERNAL_57d111f8_4_k_cu_b2c8e7d44cuda3std3__436_GLOBAL__N__57d111f8_4_k_cu_b2c8e7d46ignoreE:
	.zero		1
	.type		_ZN34_INTERNAL_57d111f8_4_k_cu_b2c8e7d44cuda3std6ranges3__45__cpo4dataE,@object
	.size		_ZN34_INTERNAL_57d111f8_4_k_cu_b2c8e7d44cuda3std6ranges3__45__cpo4dataE,(_ZN34_INTERNAL_57d111f8_4_k_cu_b2c8e7d46thrust24THRUST_300001_SM_1000_NS12placeholders2_1E - _ZN34_INTERNAL_57d111f8_4_k_cu_b2c8e7d44cuda3std6ranges3__45__cpo4dataE)
_ZN34_INTERNAL_57d111f8_4_k_cu_b2c8e7d44cuda3std6ranges3__45__cpo4dataE:
	.zero		1
	.type		_ZN34_INTERNAL_57d111f8_4_k_cu_b2c8e7d46thrust24THRUST_300001_SM_1000_NS12placeholders2_1E,@object
	.size		_ZN34_INTERNAL_57d111f8_4_k_cu_b2c8e7d46thrust24THRUST_300001_SM_1000_NS12placeholders2_1E,(_ZN34_INTERNAL_57d111f8_4_k_cu_b2c8e7d44cuda3std3__45__cpo5beginE - _ZN34_INTERNAL_57d111f8_4_k_cu_b2c8e7d46thrust24THRUST_300001_SM_1000_NS12placeholders2_1E)
_ZN34_INTERNAL_57d111f8_4_k_cu_b2c8e7d46thrust24THRUST_300001_SM_1000_NS12placeholders2_1E:
	.zero		1
	.type		_ZN34_INTERNAL_57d111f8_4_k_cu_b2c8e7d44cuda3std3__45__cpo5beginE,@object
	.size		_ZN34_INTERNAL_57d111f8_4_k_cu_b2c8e7d44cuda3std3__45__cpo5beginE,(_ZN34_INTERNAL_57d111f8_4_k_cu_b2c8e7d44cuda3std6ranges3__45__cpo5beginE - _ZN34_INTERNAL_57d111f8_4_k_cu_b2c8e7d44cuda3std3__45__cpo5beginE)
_ZN34_INTERNAL_57d111f8_4_k_cu_b2c8e7d44cuda3std3__45__cpo5beginE:
	.zero		1
	.type		_ZN34_INTERNAL_57d111f8_4_k_cu_b2c8e7d44cuda3std6ranges3__45__cpo5beginE,@object
	.size		_ZN34_INTERNAL_57d111f8_4_k_cu_b2c8e7d44cuda3std6ranges3__45__cpo5beginE,(_ZN34_INTERNAL_57d111f8_4_k_cu_b2c8e7d46thrust24THRUST_300001_SM_1000_NS12placeholders2_5E - _ZN34_INTERNAL_57d111f8_4_k_cu_b2c8e7d44cuda3std6ranges3__45__cpo5beginE)
_ZN34_INTERNAL_57d111f8_4_k_cu_b2c8e7d44cuda3std6ranges3__45__cpo5beginE:
	.zero		1
	.type		_ZN34_INTERNAL_57d111f8_4_k_cu_b2c8e7d46thrust24THRUST_300001_SM_1000_NS12placeholders2_5E,@object
	.size		_ZN34_INTERNAL_57d111f8_4_k_cu_b2c8e7d46thrust24THRUST_300001_SM_1000_NS12placeholders2_5E,(_ZN34_INTERNAL_57d111f8_4_k_cu_b2c8e7d44cuda3std3__45__cpo6rbeginE - _ZN34_INTERNAL_57d111f8_4_k_cu_b2c8e7d46thrust24THRUST_300001_SM_1000_NS12placeholders2_5E)
_ZN34_INTERNAL_57d111f8_4_k_cu_b2c8e7d46thrust24THRUST_300001_SM_1000_NS12placeholders2_5E:
	.zero		1
	.type		_ZN34_INTERNAL_57d111f8_4_k_cu_b2c8e7d44cuda3std3__45__cpo6rbeginE,@object
	.size		_ZN34_INTERNAL_57d111f8_4_k_cu_b2c8e7d44cuda3std3__45__cpo6rbeginE,(_ZN34_INTERNAL_57d111f8_4_k_cu_b2c8e7d44cuda3std6ranges3__45__cpo7advanceE - _ZN34_INTERNAL_57d111f8_4_k_cu_b2c8e7d44cuda3std3__45__cpo6rbeginE)
_ZN34_INTERNAL_57d111f8_4_k_cu_b2c8e7d44cuda3std3__45__cpo6rbeginE:
	.zero		1
	.type		_ZN34_INTERNAL_57d111f8_4_k_cu_b2c8e7d44cuda3std6ranges3__45__cpo7advanceE,@object
	.size		_ZN34_INTERNAL_57d111f8_4_k_cu_b2c8e7d44cuda3std6ranges3__45__cpo7advanceE,(_ZN34_INTERNAL_57d111f8_4_k_cu_b2c8e7d44cuda3std3__47nulloptE - _ZN34_INTERNAL_57d111f8_4_k_cu_b2c8e7d44cuda3std6ranges3__45__cpo7advanceE)
_ZN34_INTERNAL_57d111f8_4_k_cu_b2c8e7d44cuda3std6ranges3__45__cpo7advanceE:
	.zero		1
	.type		_ZN34_INTERNAL_57d111f8_4_k_cu_b2c8e7d44cuda3std3__47nulloptE,@object
	.size		_ZN34_INTERNAL_57d111f8_4_k_cu_b2c8e7d44cuda3std3__47nulloptE,(_ZN34_INTERNAL_57d111f8_4_k_cu_b2c8e7d44cuda3std6ranges3__45__cpo8distanceE - _ZN34_INTERNAL_57d111f8_4_k_cu_b2c8e7d44cuda3std3__47nulloptE)
_ZN34_INTERNAL_57d111f8_4_k_cu_b2c8e7d44cuda3std3__47nulloptE:
	.zero		1
	.type		_ZN34_INTERNAL_57d111f8_4_k_cu_b2c8e7d44cuda3std6ranges3__45__cpo8distanceE,@object
	.size		_ZN34_INTERNAL_57d111f8_4_k_cu_b2c8e7d44cuda3std6ranges3__45__cpo8distanceE,(_ZN34_INTERNAL_57d111f8_4_k_cu_b2c8e7d46thrust24THRUST_300001_SM_1000_NS12placeholders3_10E - _ZN34_INTERNAL_57d111f8_4_k_cu_b2c8e7d44cuda3std6ranges3__45__cpo8distanceE)
_ZN34_INTERNAL_57d111f8_4_k_cu_b2c8e7d44cuda3std6ranges3__45__cpo8distanceE:
	.zero		1
	.type		_ZN34_INTERNAL_57d111f8_4_k_cu_b2c8e7d46thrust24THRUST_300001_SM_1000_NS12placeholders3_10E,@object
	.size		_ZN34_INTERNAL_57d111f8_4_k_cu_b2c8e7d46thrust24THRUST_300001_SM_1000_NS12placeholders3_10E,(_ZN34_INTERNAL_57d111f8_4_k_cu_b2c8e7d44cuda3std3__419piecewise_constructE - _ZN34_INTERNAL_57d111f8_4_k_cu_b2c8e7d46thrust24THRUST_300001_SM_1000_NS12placeholders3_10E)
_ZN34_INTERNAL_57d111f8_4_k_cu_b2c8e7d46thrust24THRUST_300001_SM_1000_NS12placeholders3_10E:
	.zero		1
	.type		_ZN34_INTERNAL_57d111f8_4_k_cu_b2c8e7d44cuda3std3__419piecewise_constructE,@object
	.size		_ZN34_INTERNAL_57d111f8_4_k_cu_b2c8e7d44cuda3std3__419piecewise_constructE,(_ZN34_INTERNAL_57d111f8_4_k_cu_b2c8e7d44cuda3std6ranges3__45__cpo5cdataE - _ZN34_INTERNAL_57d111f8_4_k_cu_b2c8e7d44cuda3std3__419piecewise_constructE)
_ZN34_INTERNAL_57d111f8_4_k_cu_b2c8e7d44cuda3std3__419piecewise_constructE:
	.zero		1
	.type		_ZN34_INTERNAL_57d111f8_4_k_cu_b2c8e7d44cuda3std6ranges3__45__cpo5cdataE,@object
	.size		_ZN34_INTERNAL_57d111f8_4_k_cu_b2c8e7d44cuda3std6ranges3__45__cpo5cdataE,(_ZN34_INTERNAL_57d111f8_4_k_cu_b2c8e7d46thrust24THRUST_300001_SM_1000_NS12placeholders2_2E - _ZN34_INTERNAL_57d111f8_4_k_cu_b2c8e7d44cuda3std6ranges3__45__cpo5cdataE)
_ZN34_INTERNAL_57d111f8_4_k_cu_b2c8e7d44cuda3std6ranges3__45__cpo5cdataE:
	.zero		1
	.type		_ZN34_INTERNAL_57d111f8_4_k_cu_b2c8e7d46thrust24THRUST_300001_SM_1000_NS12placeholders2_2E,@object
	.size		_ZN34_INTERNAL_57d111f8_4_k_cu_b2c8e7d46thrust24THRUST_300001_SM_1000_NS12placeholders2_2E,(_ZN34_INTERNAL_57d111f8_4_k_cu_b2c8e7d44cuda3std3__45__cpo3endE - _ZN34_INTERNAL_57d111f8_4_k_cu_b2c8e7d46thrust24THRUST_300001_SM_1000_NS12placeholders2_2E)
_ZN34_INTERNAL_57d111f8_4_k_cu_b2c8e7d46thrust24THRUST_300001_SM_1000_NS12placeholders2_2E:
	.zero		1
	.type		_ZN34_INTERNAL_57d111f8_4_k_cu_b2c8e7d44cuda3std3__45__cpo3endE,@object
	.size		_ZN34_INTERNAL_57d111f8_4_k_cu_b2c8e7d44cuda3std3__45__cpo3endE,(_ZN34_INTERNAL_57d111f8_4_k_cu_b2c8e7d44cuda3std6ranges3__45__cpo3endE - _ZN34_INTERNAL_57d111f8_4_k_cu_b2c8e7d44cuda3std3__45__cpo3endE)
_ZN34_INTERNAL_57d111f8_4_k_cu_b2c8e7d44cuda3std3__45__cpo3endE:
	.zero		1
	.type		_ZN34_INTERNAL_57d111f8_4_k_cu_b2c8e7d44cuda3std6ranges3__45__cpo3endE,@object
	.size		_ZN34_INTERNAL_57d111f8_4_k_cu_b2c8e7d44cuda3std6ranges3__45__cpo3endE,(_ZN34_INTERNAL_57d111f8_4_k_cu_b2c8e7d46thrust24THRUST_300001_SM_1000_NS12placeholders2_6E - _ZN34_INTERNAL_57d111f8_4_k_cu_b2c8e7d44cuda3std6ranges3__45__cpo3endE)
_ZN34_INTERNAL_57d111f8_4_k_cu_b2c8e7d44cuda3std6ranges3__45__cpo3endE:
	.zero		1
	.type		_ZN34_INTERNAL_57d111f8_4_k_cu_b2c8e7d46thrust24THRUST_300001_SM_1000_NS12placeholders2_6E,@object
	.size		_ZN34_INTERNAL_57d111f8_4_k_cu_b2c8e7d46thrust24THRUST_300001_SM_1000_NS12placeholders2_6E,(_ZN34_INTERNAL_57d111f8_4_k_cu_b2c8e7d44cuda3std3__45__cpo4rendE - _ZN34_INTERNAL_57d111f8_4_k_cu_b2c8e7d46thrust24THRUST_300001_SM_1000_NS12placeholders2_6E)
_ZN34_INTERNAL_57d111f8_4_k_cu_b2c8e7d46thrust24THRUST_300001_SM_1000_NS12placeholders2_6E:
	.zero		1
	.type		_ZN34_INTERNAL_57d111f8_4_k_cu_b2c8e7d44cuda3std3__45__cpo4rendE,@object
	.size		_ZN34_INTERNAL_57d111f8_4_k_cu_b2c8e7d44cuda3std3__45__cpo4rendE,(_ZN34_INTERNAL_57d111f8_4_k_cu_b2c8e7d44cuda3std6ranges3__45__cpo9iter_swapE - _ZN34_INTERNAL_57d111f8_4_k_cu_b2c8e7d44cuda3std3__45__cpo4rendE)
_ZN34_INTERNAL_57d111f8_4_k_cu_b2c8e7d44cuda3std3__45__cpo4rendE:
	.zero		1
	.type		_ZN34_INTERNAL_57d111f8_4_k_cu_b2c8e7d44cuda3std6ranges3__45__cpo9iter_swapE,@object
	.size		_ZN34_INTERNAL_57d111f8_4_k_cu_b2c8e7d44cuda3std6ranges3__45__cpo9iter_swapE,(_ZN34_INTERNAL_57d111f8_4_k_cu_b2c8e7d44cuda3std3__48unexpectE - _ZN34_INTERNAL_57d111f8_4_k_cu_b2c8e7d44cuda3std6ranges3__45__cpo9iter_swapE)
_ZN34_INTERNAL_57d111f8_4_k_cu_b2c8e7d44cuda3std6ranges3__45__cpo9iter_swapE:
	.zero		1
	.type		_ZN34_INTERNAL_57d111f8_4_k_cu_b2c8e7d44cuda3std3__48unexpectE,@object
	.size		_ZN34_INTERNAL_57d111f8_4_k_cu_b2c8e7d44cuda3std3__48unexpectE,(_ZN34_INTERNAL_57d111f8_4_k_cu_b2c8e7d46thrust24THRUST_300001_SM_1000_NS8cuda_cub3parE - _ZN34_INTERNAL_57d111f8_4_k_cu_b2c8e7d44cuda3std3__48unexpectE)
_ZN34_INTERNAL_57d111f8_4_k_cu_b2c8e7d44cuda3std3__48unexpectE:
	.zero		1
	.type		_ZN34_INTERNAL_57d111f8_4_k_cu_b2c8e7d46thrust24THRUST_300001_SM_1000_NS8cuda_cub3parE,@object
	.size		_ZN34_INTERNAL_57d111f8_4_k_cu_b2c8e7d46thrust24THRUST_300001_SM_1000_NS8cuda_cub3parE,(_ZN34_INTERNAL_57d111f8_4_k_cu_b2c8e7d46thrust24THRUST_300001_SM_1000_NS12placeholders2_4E - _ZN34_INTERNAL_57d111f8_4_k_cu_b2c8e7d46thrust24THRUST_300001_SM_1000_NS8cuda_cub3parE)
_ZN34_INTERNAL_57d111f8_4_k_cu_b2c8e7d46thrust24THRUST_300001_SM_1000_NS8cuda_cub3parE:
	.zero		1
	.type		_ZN34_INTERNAL_57d111f8_4_k_cu_b2c8e7d46thrust24THRUST_300001_SM_1000_NS12placeholders2_4E,@object
	.size		_ZN34_INTERNAL_57d111f8_4_k_cu_b2c8e7d46thrust24THRUST_300001_SM_1000_NS12placeholders2_4E,(_ZN34_INTERNAL_57d111f8_4_k_cu_b2c8e7d44cuda3std3__45__cpo4cendE - _ZN34_INTERNAL_57d111f8_4_k_cu_b2c8e7d46thrust24THRUST_300001_SM_1000_NS12placeholders2_4E)
_ZN34_INTERNAL_57d111f8_4_k_cu_b2c8e7d46thrust24THRUST_300001_SM_1000_NS12placeholders2_4E:
	.zero		1
	.type		_ZN34_INTERNAL_57d111f8_4_k_cu_b2c8e7d44cuda3std3__45__cpo4cendE,@object
	.size		_ZN34_INTERNAL_57d111f8_4_k_cu_b2c8e7d44cuda3std3__45__cpo4cendE,(_ZN34_INTERNAL_57d111f8_4_k_cu_b2c8e7d44cuda3std6ranges3__45__cpo4cendE - _ZN34_INTERNAL_57d111f8_4_k_cu_b2c8e7d44cuda3std3__45__cpo4cendE)
_ZN34_INTERNAL_57d111f8_4_k_cu_b2c8e7d44cuda3std3__45__cpo4cendE:
	.zero		1
	.type		_ZN34_INTERNAL_57d111f8_4_k_cu_b2c8e7d44cuda3std6ranges3__45__cpo4cendE,@object
	.size		_ZN34_INTERNAL_57d111f8_4_k_cu_b2c8e7d44cuda3std6ranges3__45__cpo4cendE,(_ZN34_INTERNAL_57d111f8_4_k_cu_b2c8e7d44cuda3std3__420unreachable_sentinelE - _ZN34_INTERNAL_57d111f8_4_k_cu_b2c8e7d44cuda3std6ranges3__45__cpo4cendE)
_ZN34_INTERNAL_57d111f8_4_k_cu_b2c8e7d44cuda3std6ranges3__45__cpo4cendE:
	.zero		1
	.type		_ZN34_INTERNAL_57d111f8_4_k_cu_b2c8e7d44cuda3std3__420unreachable_sentinelE,@object
	.size		_ZN34_INTERNAL_57d111f8_4_k_cu_b2c8e7d44cuda3std3__420unreachable_sentinelE,(_ZN34_INTERNAL_57d111f8_4_k_cu_b2c8e7d44cuda3std6ranges3__45__cpo5ssizeE - _ZN34_INTERNAL_57d111f8_4_k_cu_b2c8e7d44cuda3std3__420unreachable_sentinelE)
_ZN34_INTERNAL_57d111f8_4_k_cu_b2c8e7d44cuda3std3__420unreachable_sentinelE:
	.zero		1
	.type		_ZN34_INTERNAL_57d111f8_4_k_cu_b2c8e7d44cuda3std6ranges3__45__cpo5ssizeE,@object
	.size		_ZN34_INTERNAL_57d111f8_4_k_cu_b2c8e7d44cuda3std6ranges3__45__cpo5ssizeE,(_ZN34_INTERNAL_57d111f8_4_k_cu_b2c8e7d46thrust24THRUST_300001_SM_1000_NS12placeholders2_8E - _ZN34_INTERNAL_57d111f8_4_k_cu_b2c8e7d44cuda3std6ranges3__45__cpo5ssizeE)
_ZN34_INTERNAL_57d111f8_4_k_cu_b2c8e7d44cuda3std6ranges3__45__cpo5ssizeE:
	.zero		1
	.type		_ZN34_INTERNAL_57d111f8_4_k_cu_b2c8e7d46thrust24THRUST_300001_SM_1000_NS12placeholders2_8E,@object
	.size		_ZN34_INTERNAL_57d111f8_4_k_cu_b2c8e7d46thrust24THRUST_300001_SM_1000_NS12placeholders2_8E,(_ZN34_INTERNAL_57d111f8_4_k_cu_b2c8e7d44cuda3std3__45__cpo5crendE - _ZN34_INTERNAL_57d111f8_4_k_cu_b2c8e7d46thrust24THRUST_300001_SM_1000_NS12placeholders2_8E)
_ZN34_INTERNAL_57d111f8_4_k_cu_b2c8e7d46thrust24THRUST_300001_SM_1000_NS12placeholders2_8E:
	.zero		1
	.type		_ZN34_INTERNAL_57d111f8_4_k_cu_b2c8e7d44cuda3std3__45__cpo5crendE,@object
	.size		_ZN34_INTERNAL_57d111f8_4_k_cu_b2c8e7d44cuda3std3__45__cpo5crendE,(_ZN34_INTERNAL_57d111f8_4_k_cu_b2c8e7d44cuda3std6ranges3__45__cpo4prevE - _ZN34_INTERNAL_57d111f8_4_k_cu_b2c8e7d44cuda3std3__45__cpo5crendE)
_ZN34_INTERNAL_57d111f8_4_k_cu_b2c8e7d44cuda3std3__45__cpo5crendE:
	.zero		1
	.type		_ZN34_INTERNAL_57d111f8_4_k_cu_b2c8e7d44cuda3std6ranges3__45__cpo4prevE,@object
	.size		_ZN34_INTERNAL_57d111f8_4_k_cu_b2c8e7d44cuda3std6ranges3__45__cpo4prevE,(_ZN34_INTERNAL_57d111f8_4_k_cu_b2c8e7d44cuda3std6ranges3__45__cpo9iter_moveE - _ZN34_INTERNAL_57d111f8_4_k_cu_b2c8e7d44cuda3std6ranges3__45__cpo4prevE)
_ZN34_INTERNAL_57d111f8_4_k_cu_b2c8e7d44cuda3std6ranges3__45__cpo4prevE:
	.zero		1
	.type		_ZN34_INTERNAL_57d111f8_4_k_cu_b2c8e7d44cuda3std6ranges3__45__cpo9iter_moveE,@object
	.size		_ZN34_INTERNAL_57d111f8_4_k_cu_b2c8e7d44cuda3std6ranges3__45__cpo9iter_moveE,(_ZN34_INTERNAL_57d111f8_4_k_cu_b2c8e7d46thrust24THRUST_300001_SM_1000_NS6system6detail10sequential3seqE - _ZN34_INTERNAL_57d111f8_4_k_cu_b2c8e7d44cuda3std6ranges3__45__cpo9iter_moveE)
_ZN34_INTERNAL_57d111f8_4_k_cu_b2c8e7d44cuda3std6ranges3__45__cpo9iter_moveE:
	.zero		1
	.type		_ZN34_INTERNAL_57d111f8_4_k_cu_b2c8e7d46thrust24THRUST_300001_SM_1000_NS6system6detail10sequential3seqE,@object
	.size		_ZN34_INTERNAL_57d111f8_4_k_cu_b2c8e7d46thrust24THRUST_300001_SM_1000_NS6system6detail10sequential3seqE,(.L_31 - _ZN34_INTERNAL_57d111f8_4_k_cu_b2c8e7d46thrust24THRUST_300001_SM_1000_NS6system6detail10sequential3seqE)
_ZN34_INTERNAL_57d111f8_4_k_cu_b2c8e7d46thrust24THRUST_300001_SM_1000_NS6system6detail10sequential3seqE:
	.zero		1
.L_31:


//--------------------- .nv.constant0._ZN3cub18CUB_300001_SM_10006detail11EmptyKernelIvEEvv --------------------------
	.section	.nv.constant0._ZN3cub18CUB_300001_SM_10006detail11EmptyKernelIvEEvv,"a",@progbits
	.sectionflags	@""
	.align	4
.nv.constant0._ZN3cub18CUB_300001_SM_10006detail11EmptyKernelIvEEvv:
	.zero		896


//--------------------- .nv.constant0._Z7kcliquePiiiiPbS_ --------------------------
	.section	.nv.constant0._Z7kcliquePiiiiPbS_,"a",@progbits
	.sectionflags	@""
	.align	4
.nv.constant0._Z7kcliquePiiiiPbS_:
	.zero		936


//--------------------- SYMBOLS --------------------------

	.type		.nv.reservedSmem.offset0,@object
	.size		.nv.reservedSmem.offset0,0x4
